	.headerflags	@"EF_CUDA_TEXMODE_UNIFIED EF_CUDA_64BIT_ADDRESS EF_CUDA_ACCELERATORS EF_CUDA_SM90 EF_CUDA_VIRTUAL_SM(EF_CUDA_SM90)"
	.elftype	@"ET_EXEC"


//--------------------- .nv.info                  --------------------------
	.section	.nv.info,"",@"SHT_CUDA_INFO"
	.align	4


	//----- nvinfo : EIATTR_REGCOUNT
	.align		4
        /*0000*/ 	.byte	0x04, 0x2f
        /*0002*/ 	.short	(.L_3 - .L_2)
	.align		4
.L_2:
        /*0004*/ 	.word	index@(triton_poi_fused__native_batch_norm_legit_no_training_convolution_relu_8)
        /*0008*/ 	.word	0x00000013


	//----- nvinfo : EIATTR_MIN_STACK_SIZE
	.align		4
.L_3:
        /*000c*/ 	.byte	0x04, 0x12
        /*000e*/ 	.short	(.L_5 - .L_4)
	.align		4
.L_4:
        /*0010*/ 	.word	index@(triton_poi_fused__native_batch_norm_legit_no_training_convolution_relu_8)
        /*0014*/ 	.word	0x00000000


	//----- nvinfo : EIATTR_FRAME_SIZE
	.align		4
.L_5:
        /*0018*/ 	.byte	0x04, 0x11
        /*001a*/ 	.short	(.L_7 - .L_6)
	.align		4
.L_6:
        /*001c*/ 	.word	index@(triton_poi_fused__native_batch_norm_legit_no_training_convolution_relu_8)
        /*0020*/ 	.word	0x00000000


	//----- nvinfo : EIATTR_MIN_STACK_SIZE
	.align		4
.L_7:
        /*0024*/ 	.byte	0x04, 0x12
        /*0026*/ 	.short	(.L_9 - .L_8)
	.align		4
.L_8:
        /*0028*/ 	.word	index@(triton_poi_fused__native_batch_norm_legit_no_training_convolution_relu_8)
        /*002c*/ 	.word	0x00000000
.L_9:


//--------------------- .nv.info.triton_poi_fused__native_batch_norm_legit_no_training_convolution_relu_8 --------------------------
	.section	.nv.info.triton_poi_fused__native_batch_norm_legit_no_training_convolution_relu_8,"",@"SHT_CUDA_INFO"
	.sectionflags	@""
	.align	4


	//----- nvinfo : EIATTR_CUDA_API_VERSION
	.align		4
        /*0000*/ 	.byte	0x04, 0x37
        /*0002*/ 	.short	(.L_11 - .L_10)
.L_10:
        /*0004*/ 	.word	0x0000007c


	//----- nvinfo : EIATTR_KPARAM_INFO
	.align		4
.L_11:
        /*0008*/ 	.byte	0x04, 0x17
        /*000a*/ 	.short	(.L_13 - .L_12)
.L_12:
        /*000c*/ 	.word	0x00000000
        /*0010*/ 	.short	0x0007
        /*0012*/ 	.short	0x0038
        /*0014*/ 	.byte	0x00, 0xf0, 0x11, 0x00


	//----- nvinfo : EIATTR_KPARAM_INFO
	.align		4
.L_13:
        /*0018*/ 	.byte	0x04, 0x17
        /*001a*/ 	.short	(.L_15 - .L_14)
.L_14:
        /*001c*/ 	.word	0x00000000
        /*0020*/ 	.short	0x0006
        /*0022*/ 	.short	0x0030
        /*0024*/ 	.byte	0x00, 0xf4, 0x21, 0x00


	//----- nvinfo : EIATTR_KPARAM_INFO
	.align		4
.L_15:
        /*0028*/ 	.byte	0x04, 0x17
        /*002a*/ 	.short	(.L_17 - .L_16)
.L_16:
        /*002c*/ 	.word	0x00000000
        /*0030*/ 	.short	0x0005
        /*0032*/ 	.short	0x0028
        /*0034*/ 	.byte	0x00, 0xf4, 0x21, 0x00


	//----- nvinfo : EIATTR_KPARAM_INFO
	.align		4
.L_17:
        /*0038*/ 	.byte	0x04, 0x17
        /*003a*/ 	.short	(.L_19 - .L_18)
.L_18:
        /*003c*/ 	.word	0x00000000
        /*0040*/ 	.short	0x0004
        /*0042*/ 	.short	0x0020
        /*0044*/ 	.byte	0x00, 0xf4, 0x21, 0x00


	//----- nvinfo : EIATTR_KPARAM_INFO
	.align		4
.L_19:
        /*0048*/ 	.byte	0x04, 0x17
        /*004a*/ 	.short	(.L_21 - .L_20)
.L_20:
        /*004c*/ 	.word	0x00000000
        /*0050*/ 	.short	0x0003
        /*0052*/ 	.short	0x0018
        /*0054*/ 	.byte	0x00, 0xf4, 0x21, 0x00


	//----- nvinfo : EIATTR_KPARAM_INFO
	.align		4
.L_21:
        /*0058*/ 	.byte	0x04, 0x17
        /*005a*/ 	.short	(.L_23 - .L_22)
.L_22:
        /*005c*/ 	.word	0x00000000
        /*0060*/ 	.short	0x0002
        /*0062*/ 	.short	0x0010
        /*0064*/ 	.byte	0x00, 0xf4, 0x21, 0x00


	//----- nvinfo : EIATTR_KPARAM_INFO
	.align		4
.L_23:
        /*0068*/ 	.byte	0x04, 0x17
        /*006a*/ 	.short	(.L_25 - .L_24)
.L_24:
        /*006c*/ 	.word	0x00000000
        /*0070*/ 	.short	0x0001
        /*0072*/ 	.short	0x0008
        /*0074*/ 	.byte	0x00, 0xf4, 0x21, 0x00


	//----- nvinfo : EIATTR_KPARAM_INFO
	.align		4
.L_25:
        /*0078*/ 	.byte	0x04, 0x17
        /*007a*/ 	.short	(.L_27 - .L_26)
.L_26:
        /*007c*/ 	.word	0x00000000
        /*0080*/ 	.short	0x0000
        /*0082*/ 	.short	0x0000
        /*0084*/ 	.byte	0x00, 0xf4, 0x21, 0x00


	//----- nvinfo : EIATTR_SPARSE_MMA_MASK
	.align		4
.L_27:
        /*0088*/ 	.byte	0x03, 0x50
        /*008a*/ 	.short	0x0000


	//----- nvinfo : EIATTR_MAXREG_COUNT
	.align		4
        /*008c*/ 	.byte	0x03, 0x1b
        /*008e*/ 	.short	0x00ff


	//----- nvinfo : EIATTR_EXIT_INSTR_OFFSETS
	.align		4
        /*0090*/ 	.byte	0x04, 0x1c
        /*0092*/ 	.short	(.L_29 - .L_28)


	//   ....[0]....
.L_28:
        /*0094*/ 	.word	0x00000350


	//----- nvinfo : EIATTR_REQNTID
	.align		4
.L_29:
        /*0098*/ 	.byte	0x04, 0x10
        /*009a*/ 	.short	(.L_31 - .L_30)
.L_30:
        /*009c*/ 	.word	0x00000080
        /*00a0*/ 	.word	0x00000001
        /*00a4*/ 	.word	0x00000001


	//----- nvinfo : EIATTR_CBANK_PARAM_SIZE
	.align		4
.L_31:
        /*00a8*/ 	.byte	0x03, 0x19
        /*00aa*/ 	.short	0x003c


	//----- nvinfo : EIATTR_PARAM_CBANK
	.align		4
        /*00ac*/ 	.byte	0x04, 0x0a
        /*00ae*/ 	.short	(.L_33 - .L_32)
	.align		4
.L_32:
        /*00b0*/ 	.word	index@(.nv.constant0.triton_poi_fused__native_batch_norm_legit_no_training_convolution_relu_8)
        /*00b4*/ 	.short	0x0210
        /*00b6*/ 	.short	0x003c


	//----- nvinfo : EIATTR_SW_WAR
	.align		4
.L_33:
        /*00b8*/ 	.byte	0x04, 0x36
        /*00ba*/ 	.short	(.L_35 - .L_34)
.L_34:
        /*00bc*/ 	.word	0x00000008
.L_35:


//--------------------- .nv.callgraph             --------------------------
	.section	.nv.callgraph,"",@"SHT_CUDA_CALLGRAPH"
	.align	4
	.sectionentsize	8
	.align		4
        /*0000*/ 	.word	0x00000000
	.align		4
        /*0004*/ 	.word	0xffffffff
	.align		4
        /*0008*/ 	.word	0x00000000
	.align		4
        /*000c*/ 	.word	0xfffffffe
	.align		4
        /*0010*/ 	.word	0x00000000
	.align		4
        /*0014*/ 	.word	0xfffffffd
	.align		4
        /*0018*/ 	.word	0x00000000
	.align		4
        /*001c*/ 	.word	0xfffffffc


//--------------------- .nv.constant4             --------------------------
	.section	.nv.constant4,"a",@progbits
	.align	8
	.align		8
.nv.constant4:
        /*0000*/ 	.dword	_$_str
	.align		8
        /*0008*/ 	.dword	_$_str_$_2


//--------------------- .text.triton_poi_fused__native_batch_norm_legit_no_training_convolution_relu_8 --------------------------
	.section	.text.triton_poi_fused__native_batch_norm_legit_no_training_convolution_relu_8,"ax",@progbits
	.align	128
        .global         triton_poi_fused__native_batch_norm_legit_no_training_convolution_relu_8
        .type           triton_poi_fused__native_batch_norm_legit_no_training_convolution_relu_8,@function
        .size           triton_poi_fused__native_batch_norm_legit_no_training_convolution_relu_8,(.L_x_1 - triton_poi_fused__native_batch_norm_legit_no_training_convolution_relu_8)
        .other          triton_poi_fused__native_batch_norm_legit_no_training_convolution_relu_8,@"STO_CUDA_ENTRY STV_DEFAULT"
triton_poi_fused__native_batch_norm_legit_no_training_convolution_relu_8:
.text.triton_poi_fused__native_batch_norm_legit_no_training_convolution_relu_8:
[----:B------:R-:W-:Y:S01]  /*0000*/  LDC R1, c[0x0][0x28] ;  /* 0x00000a00ff017b82 */ /* 0x000fe20000000800 */
[----:B------:R-:W1:Y:S07]  /*0010*/  S2R R0, SR_TID.X ;  /* 0x0000000000007919 */ /* 0x000e6e0000002100 */
[----:B------:R-:W2:Y:S01]  /*0020*/  LDC.64 R10, c[0x0][0x228] ;  /* 0x00008a00ff0a7b82 */ /* 0x000ea20000000a00 */
[----:B------:R-:W-:Y:S01]  /*0030*/  ULDC.64 UR4, c[0x0][0x208] ;  /* 0x0000820000047ab9 */ /* 0x000fe20000000a00 */
[----:B------:R-:W3:Y:S06]  /*0040*/  S2R R3, SR_CTAID.X ;  /* 0x0000000000037919 */ /* 0x000eec0000002500 */
[----:B------:R-:W4:Y:S08]  /*0050*/  LDC.64 R6, c[0x0][0x218] ;  /* 0x00008600ff067b82 */ /* 0x000f300000000a00 */
[----:B------:R-:W5:Y:S08]  /*0060*/  LDC.64 R8, c[0x0][0x220] ;  /* 0x00008800ff087b82 */ /* 0x000f700000000a00 */
[----:B------:R-:W5:Y:S01]  /*0070*/  LDC.64 R12, c[0x0][0x230] ;  /* 0x00008c00ff0c7b82 */ /* 0x000f620000000a00 */
[----:B-1----:R-:W-:-:S07]  /*0080*/  LOP3.LUT R0, R0, 0x7f, RZ, 0xc0, !PT ;  /* 0x0000007f00007812 */ /* 0x002fce00078ec0ff */
[----:B------:R-:W1:Y:S01]  /*0090*/  LDC.64 R4, c[0x0][0x238] ;  /* 0x00008e00ff047b82 */ /* 0x000e620000000a00 */
[----:B---3--:R-:W-:Y:S02]  /*00a0*/  SHF.R.S32.HI R2, RZ, 0x18, R3 ;  /* 0x00000018ff027819 */ /* 0x008fe40000011403 */
[----:B------:R-:W-:Y:S02]  /*00b0*/  LEA R0, R3, R0, 0x7 ;  /* 0x0000000003007211 */ /* 0x000fe400078e38ff */
[----:B------:R-:W-:-:S04]  /*00c0*/  SGXT R3, R2, 0x1 ;  /* 0x000000010203781a */ /* 0x000fc80000000200 */
[----:B------:R-:W-:-:S04]  /*00d0*/  LEA.HI R3, R3, R0, RZ, 0x4 ;  /* 0x0000000003037211 */ /* 0x000fc800078f20ff */
[--C-:B------:R-:W-:Y:S02]  /*00e0*/  SHF.R.S32.HI R2, RZ, 0x4, R3.reuse ;  /* 0x00000004ff027819 */ /* 0x100fe40000011403 */
[----:B------:R-:W-:-:S04]  /*00f0*/  SHF.R.S32.HI R3, RZ, 0x1f, R3 ;  /* 0x0000001fff037819 */ /* 0x000fc80000011403 */
[----:B------:R-:W-:-:S04]  /*0100*/  LEA.HI R3, R3, R2, RZ, 0x7 ;  /* 0x0000000203037211 */ /* 0x000fc800078f38ff */
[----:B------:R-:W-:-:S04]  /*0110*/  LOP3.LUT R3, R3, 0xffffff80, RZ, 0xc0, !PT ;  /* 0xffffff8003037812 */ /* 0x000fc800078ec0ff */
[----:B------:R-:W-:Y:S02]  /*0120*/  IADD3 R15, R2, -R3, RZ ;  /* 0x80000003020f7210 */ /* 0x000fe40007ffe0ff */
[----:B------:R-:W3:Y:S03]  /*0130*/  LDC.64 R2, c[0x0][0x210] ;  /* 0x00008400ff027b82 */ /* 0x000ee60000000a00 */
[----:B--2---:R-:W-:-:S05]  /*0140*/  IMAD.WIDE R10, R15, 0x4, R10 ;  /* 0x000000040f0a7825 */ /* 0x004fca00078e020a */
[----:B------:R2:W2:Y:S01]  /*0150*/  LDG.E.EL R16, desc[UR4][R10.64] ;  /* 0x000000040a107981 */ /* 0x0004a2000c2e1900 */
[----:B----4-:R-:W-:-:S04]  /*0160*/  IMAD.WIDE R6, R15, 0x4, R6 ;  /* 0x000000040f067825 */ /* 0x010fc800078e0206 */
[C---:B-----5:R-:W-:Y:S02]  /*0170*/  IMAD.WIDE R8, R15.reuse, 0x4, R8 ;  /* 0x000000040f087825 */ /* 0x060fe400078e0208 */
[----:B------:R4:W5:Y:S02]  /*0180*/  LDG.E.EL R7, desc[UR4][R6.64] ;  /* 0x0000000406077981 */ /* 0x000964000c2e1900 */
[----:B---3--:R-:W-:Y:S02]  /*0190*/  IMAD.WIDE R2, R0, 0x4, R2 ;  /* 0x0000000400027825 */ /* 0x008fe400078e0202 */
[----:B------:R-:W3:Y:S04]  /*01a0*/  LDG.E.EL R8, desc[UR4][R8.64] ;  /* 0x0000000408087981 */ /* 0x000ee8000c2e1900 */
[----:B------:R-:W5:Y:S01]  /*01b0*/  LDG.E R14, desc[UR4][R2.64] ;  /* 0x00000004020e7981 */ /* 0x000f62000c1e1900 */
[----:B0-2---:R-:W-:-:S04]  /*01c0*/  IMAD.WIDE R10, R15, 0x4, R12 ;  /* 0x000000040f0a7825 */ /* 0x005fc800078e020c */
[----:B-1----:R-:W-:Y:S02]  /*01d0*/  IMAD.WIDE R12, R15, 0x4, R4 ;  /* 0x000000040f0c7825 */ /* 0x002fe400078e0204 */
[----:B------:R-:W2:Y:S01]  /*01e0*/  LDG.E.EL R10, desc[UR4][R10.64] ;  /* 0x000000040a0a7981 */ /* 0x000ea2000c2e1900 */
[----:B----4-:R-:W-:Y:S01]  /*01f0*/  HFMA2.MMA R6, -RZ, RZ, 1.625, 0 ;  /* 0x3e800000ff067435 */ /* 0x010fe200000001ff */
[----:B------:R-:W0:Y:S02]  /*0200*/  LDC.64 R4, c[0x0][0x240] ;  /* 0x00009000ff047b82 */ /* 0x000e240000000a00 */
[----:B------:R-:W2:Y:S01]  /*0210*/  LDG.E.EL R13, desc[UR4][R12.64] ;  /* 0x000000040c0d7981 */ /* 0x000ea2000c2e1900 */
[----:B0-----:R-:W-:-:S04]  /*0220*/  IMAD.WIDE R4, R0, 0x4, R4 ;  /* 0x0000000400047825 */ /* 0x001fc800078e0204 */
[----:B------:R-:W-:-:S04]  /*0230*/  FADD R16, R16, 9.9999997473787516356e-06 ;  /* 0x3727c5ac10107421 */ /* 0x000fc80000000000 */
[----:B------:R-:W0:Y:S02]  /*0240*/  MUFU.SQRT R15, R16 ;  /* 0x00000010000f7308 */ /* 0x000e240000002000 */
[C---:B0-----:R-:W-:Y:S02]  /*0250*/  FSETP.GT.AND P0, PT, R15.reuse, 8.50705917302346158658e+37, PT ;  /* 0x7e8000000f00780b */ /* 0x041fe40003f04000 */
[----:B------:R-:W-:-:S11]  /*0260*/  FSETP.GEU.AND P1, PT, R15, 1.175494350822287508e-38, PT ;  /* 0x008000000f00780b */ /* 0x000fd60003f2e000 */
[----:B------:R-:W-:-:S04]  /*0270*/  @P0 FMUL R15, R15, 0.25 ;  /* 0x3e8000000f0f0820 */ /* 0x000fc80000400000 */
[----:B------:R-:W-:-:S06]  /*0280*/  @!P1 FMUL R15, R15, 16777216 ;  /* 0x4b8000000f0f9820 */ /* 0x000fcc0000400000 */
[----:B------:R-:W0:Y:S01]  /*0290*/  MUFU.RCP R15, R15 ;  /* 0x0000000f000f7308 */ /* 0x000e220000001000 */
[----:B------:R-:W-:Y:S01]  /*02a0*/  FSEL R6, R6, 1, P0 ;  /* 0x3f80000006067808 */ /* 0x000fe20000000000 */
[----:B-----5:R-:W-:-:S04]  /*02b0*/  FADD R7, R14, R7 ;  /* 0x000000070e077221 */ /* 0x020fc80000000000 */
[----:B------:R-:W-:Y:S01]  /*02c0*/  @!P1 FMUL R6, R6, 16777216 ;  /* 0x4b80000006069820 */ /* 0x000fe20000400000 */
[----:B---3--:R-:W-:-:S03]  /*02d0*/  FADD R8, -R8, R7 ;  /* 0x0000000708087221 */ /* 0x008fc60000000100 */
[----:B0-----:R-:W-:-:S04]  /*02e0*/  FMUL R9, R15, R6 ;  /* 0x000000060f097220 */ /* 0x001fc80000400000 */
[----:B------:R-:W-:-:S04]  /*02f0*/  FMUL R8, R8, R9 ;  /* 0x0000000908087220 */ /* 0x000fc80000400000 */
[----:B--2---:R-:W-:-:S05]  /*0300*/  FFMA R8, R10, R8, R13 ;  /* 0x000000080a087223 */ /* 0x004fca000000000d */
[----:B------:R-:W-:-:S04]  /*0310*/  FSETP.GEU.AND P0, PT, R8, RZ, PT ;  /* 0x000000ff0800720b */ /* 0x000fc80003f0e000 */
[----:B------:R-:W-:Y:S01]  /*0320*/  FSEL R9, R8, RZ, P0 ;  /* 0x000000ff08097208 */ /* 0x000fe20000000000 */
[----:B------:R-:W-:Y:S04]  /*0330*/  STG.E desc[UR4][R2.64], R7 ;  /* 0x0000000702007986 */ /* 0x000fe8000c101904 */
[----:B------:R-:W-:Y:S01]  /*0340*/  STG.E desc[UR4][R4.64], R9 ;  /* 0x0000000904007986 */ /* 0x000fe2000c101904 */
[----:B------:R-:W-:Y:S05]  /*0350*/  EXIT ;  /* 0x000000000000794d */ /* 0x000fea0003800000 */
.L_x_0:
[----:B------:R-:W-:-:S00]  /*0360*/  BRA `(.L_x_0) ;  /* 0xfffffffc00fc7947 */ /* 0x000fc0000383ffff */
[----:B------:R-:W-:-:S00]  /*0370*/  NOP ;  /* 0x0000000000007918 */ /* 0x000fc00000000000 */
        /* <DEDUP_REMOVED lines=8> */
.L_x_1:


//--------------------- .nv.global.init           --------------------------
	.section	.nv.global.init,"aw",@progbits
.nv.global.init:
	.type		_$_str,@object
	.size		_$_str,(_$_str_$_2 - _$_str)
_$_str:
        /*0000*/ 	.byte	0x5f, 0x5f, 0x43, 0x55, 0x44, 0x41, 0x5f, 0x46, 0x54, 0x5a, 0x00
	.type		_$_str_$_2,@object
	.size		_$_str_$_2,(.L_1 - _$_str_$_2)
_$_str_$_2:
        /*000b*/ 	.byte	0x5f, 0x5f, 0x43, 0x55, 0x44, 0x41, 0x5f, 0x50, 0x52, 0x45, 0x43, 0x5f, 0x53, 0x51, 0x52, 0x54
        /*001b*/ 	.byte	0x00
.L_1:


//--------------------- .nv.constant0.triton_poi_fused__native_batch_norm_legit_no_training_convolution_relu_8 --------------------------
	.section	.nv.constant0.triton_poi_fused__native_batch_norm_legit_no_training_convolution_relu_8,"a",@progbits
	.sectionflags	@""
	.align	4
.nv.constant0.triton_poi_fused__native_batch_norm_legit_no_training_convolution_relu_8:
	.zero		588
